//
// Generated by NVIDIA NVVM Compiler
//
// Compiler Build ID: CL-36424714
// Cuda compilation tools, release 13.0, V13.0.88
// Based on NVVM 20.0.0
//

.version 9.0
.target sm_100
.address_size 64

	// .globl	_Z13trainDotProdsPfiiS_

.visible .entry _Z13trainDotProdsPfiiS_(
	.param .u64 .ptr .align 1 _Z13trainDotProdsPfiiS__param_0,
	.param .u32 _Z13trainDotProdsPfiiS__param_1,
	.param .u32 _Z13trainDotProdsPfiiS__param_2,
	.param .u64 .ptr .align 1 _Z13trainDotProdsPfiiS__param_3
)
{
	.reg .pred 	%p<11>;
	.reg .b32 	%r<38>;
	.reg .b32 	%f<83>;
	.reg .b64 	%rd<43>;

	ld.param.u64 	%rd3, [_Z13trainDotProdsPfiiS__param_0];
	ld.param.u32 	%r23, [_Z13trainDotProdsPfiiS__param_1];
	ld.param.u32 	%r24, [_Z13trainDotProdsPfiiS__param_2];
	ld.param.u64 	%rd2, [_Z13trainDotProdsPfiiS__param_3];
	cvta.to.global.u64 	%rd1, %rd3;
	mov.u32 	%r25, %ctaid.x;
	mov.u32 	%r26, %ntid.x;
	mov.u32 	%r27, %tid.x;
	mad.lo.s32 	%r1, %r25, %r26, %r27;
	setp.ge.s32 	%p1, %r1, %r23;
	@%p1 bra 	$L__BB0_15;
	setp.lt.s32 	%p2, %r24, 1;
	mov.f32 	%f82, 0f00000000;
	@%p2 bra 	$L__BB0_14;
	and.b32  	%r2, %r24, 15;
	setp.lt.u32 	%p3, %r24, 16;
	mov.f32 	%f82, 0f00000000;
	mov.b32 	%r34, 0;
	@%p3 bra 	$L__BB0_5;
	and.b32  	%r34, %r24, 2147483632;
	neg.s32 	%r32, %r34;
	shl.b32 	%r5, %r23, 4;
	mov.f32 	%f82, 0f00000000;
	mul.wide.s32 	%rd6, %r23, 4;
	mov.u32 	%r31, %r1;
$L__BB0_4:
	.pragma "nounroll";
	mul.wide.s32 	%rd4, %r31, 4;
	add.s64 	%rd5, %rd1, %rd4;
	ld.global.f32 	%f18, [%rd5];
	fma.rn.f32 	%f19, %f18, %f18, %f82;
	add.s64 	%rd7, %rd5, %rd6;
	ld.global.f32 	%f20, [%rd7];
	fma.rn.f32 	%f21, %f20, %f20, %f19;
	add.s64 	%rd8, %rd7, %rd6;
	ld.global.f32 	%f22, [%rd8];
	fma.rn.f32 	%f23, %f22, %f22, %f21;
	add.s64 	%rd9, %rd8, %rd6;
	ld.global.f32 	%f24, [%rd9];
	fma.rn.f32 	%f25, %f24, %f24, %f23;
	add.s64 	%rd10, %rd9, %rd6;
	ld.global.f32 	%f26, [%rd10];
	fma.rn.f32 	%f27, %f26, %f26, %f25;
	add.s64 	%rd11, %rd10, %rd6;
	ld.global.f32 	%f28, [%rd11];
	fma.rn.f32 	%f29, %f28, %f28, %f27;
	add.s64 	%rd12, %rd11, %rd6;
	ld.global.f32 	%f30, [%rd12];
	fma.rn.f32 	%f31, %f30, %f30, %f29;
	add.s64 	%rd13, %rd12, %rd6;
	ld.global.f32 	%f32, [%rd13];
	fma.rn.f32 	%f33, %f32, %f32, %f31;
	add.s64 	%rd14, %rd13, %rd6;
	ld.global.f32 	%f34, [%rd14];
	fma.rn.f32 	%f35, %f34, %f34, %f33;
	add.s64 	%rd15, %rd14, %rd6;
	ld.global.f32 	%f36, [%rd15];
	fma.rn.f32 	%f37, %f36, %f36, %f35;
	add.s64 	%rd16, %rd15, %rd6;
	ld.global.f32 	%f38, [%rd16];
	fma.rn.f32 	%f39, %f38, %f38, %f37;
	add.s64 	%rd17, %rd16, %rd6;
	ld.global.f32 	%f40, [%rd17];
	fma.rn.f32 	%f41, %f40, %f40, %f39;
	add.s64 	%rd18, %rd17, %rd6;
	ld.global.f32 	%f42, [%rd18];
	fma.rn.f32 	%f43, %f42, %f42, %f41;
	add.s64 	%rd19, %rd18, %rd6;
	ld.global.f32 	%f44, [%rd19];
	fma.rn.f32 	%f45, %f44, %f44, %f43;
	add.s64 	%rd20, %rd19, %rd6;
	ld.global.f32 	%f46, [%rd20];
	fma.rn.f32 	%f47, %f46, %f46, %f45;
	add.s64 	%rd21, %rd20, %rd6;
	ld.global.f32 	%f48, [%rd21];
	fma.rn.f32 	%f82, %f48, %f48, %f47;
	add.s32 	%r32, %r32, 16;
	add.s32 	%r31, %r31, %r5;
	setp.ne.s32 	%p4, %r32, 0;
	@%p4 bra 	$L__BB0_4;
$L__BB0_5:
	setp.eq.s32 	%p5, %r2, 0;
	@%p5 bra 	$L__BB0_14;
	and.b32  	%r11, %r24, 7;
	setp.lt.u32 	%p6, %r2, 8;
	@%p6 bra 	$L__BB0_8;
	mad.lo.s32 	%r29, %r34, %r23, %r1;
	mul.wide.s32 	%rd22, %r29, 4;
	add.s64 	%rd23, %rd1, %rd22;
	ld.global.f32 	%f50, [%rd23];
	fma.rn.f32 	%f51, %f50, %f50, %f82;
	mul.wide.s32 	%rd24, %r23, 4;
	add.s64 	%rd25, %rd23, %rd24;
	ld.global.f32 	%f52, [%rd25];
	fma.rn.f32 	%f53, %f52, %f52, %f51;
	add.s64 	%rd26, %rd25, %rd24;
	ld.global.f32 	%f54, [%rd26];
	fma.rn.f32 	%f55, %f54, %f54, %f53;
	add.s64 	%rd27, %rd26, %rd24;
	ld.global.f32 	%f56, [%rd27];
	fma.rn.f32 	%f57, %f56, %f56, %f55;
	add.s64 	%rd28, %rd27, %rd24;
	ld.global.f32 	%f58, [%rd28];
	fma.rn.f32 	%f59, %f58, %f58, %f57;
	add.s64 	%rd29, %rd28, %rd24;
	ld.global.f32 	%f60, [%rd29];
	fma.rn.f32 	%f61, %f60, %f60, %f59;
	add.s64 	%rd30, %rd29, %rd24;
	ld.global.f32 	%f62, [%rd30];
	fma.rn.f32 	%f63, %f62, %f62, %f61;
	add.s64 	%rd31, %rd30, %rd24;
	ld.global.f32 	%f64, [%rd31];
	fma.rn.f32 	%f82, %f64, %f64, %f63;
	add.s32 	%r34, %r34, 8;
$L__BB0_8:
	setp.eq.s32 	%p7, %r11, 0;
	@%p7 bra 	$L__BB0_14;
	and.b32  	%r14, %r24, 3;
	setp.lt.u32 	%p8, %r11, 4;
	@%p8 bra 	$L__BB0_11;
	mad.lo.s32 	%r30, %r34, %r23, %r1;
	mul.wide.s32 	%rd32, %r30, 4;
	add.s64 	%rd33, %rd1, %rd32;
	ld.global.f32 	%f66, [%rd33];
	fma.rn.f32 	%f67, %f66, %f66, %f82;
	mul.wide.s32 	%rd34, %r23, 4;
	add.s64 	%rd35, %rd33, %rd34;
	ld.global.f32 	%f68, [%rd35];
	fma.rn.f32 	%f69, %f68, %f68, %f67;
	add.s64 	%rd36, %rd35, %rd34;
	ld.global.f32 	%f70, [%rd36];
	fma.rn.f32 	%f71, %f70, %f70, %f69;
	add.s64 	%rd37, %rd36, %rd34;
	ld.global.f32 	%f72, [%rd37];
	fma.rn.f32 	%f82, %f72, %f72, %f71;
	add.s32 	%r34, %r34, 4;
$L__BB0_11:
	setp.eq.s32 	%p9, %r14, 0;
	@%p9 bra 	$L__BB0_14;
	mad.lo.s32 	%r37, %r34, %r23, %r1;
	neg.s32 	%r36, %r14;
$L__BB0_13:
	.pragma "nounroll";
	mul.wide.s32 	%rd38, %r37, 4;
	add.s64 	%rd39, %rd1, %rd38;
	ld.global.f32 	%f73, [%rd39];
	fma.rn.f32 	%f82, %f73, %f73, %f82;
	add.s32 	%r37, %r37, %r23;
	add.s32 	%r36, %r36, 1;
	setp.ne.s32 	%p10, %r36, 0;
	@%p10 bra 	$L__BB0_13;
$L__BB0_14:
	cvta.to.global.u64 	%rd40, %rd2;
	mul.wide.s32 	%rd41, %r1, 4;
	add.s64 	%rd42, %rd40, %rd41;
	st.global.f32 	[%rd42], %f82;
$L__BB0_15:
	ret;

}
	// .globl	_Z11calcNearestPfiS_iPi
.visible .entry _Z11calcNearestPfiS_iPi(
	.param .u64 .ptr .align 1 _Z11calcNearestPfiS_iPi_param_0,
	.param .u32 _Z11calcNearestPfiS_iPi_param_1,
	.param .u64 .ptr .align 1 _Z11calcNearestPfiS_iPi_param_2,
	.param .u32 _Z11calcNearestPfiS_iPi_param_3,
	.param .u64 .ptr .align 1 _Z11calcNearestPfiS_iPi_param_4
)
{
	.reg .pred 	%p<26>;
	.reg .b32 	%r<79>;
	.reg .b32 	%f<85>;
	.reg .b64 	%rd<41>;

	ld.param.u64 	%rd7, [_Z11calcNearestPfiS_iPi_param_0];
	ld.param.u32 	%r27, [_Z11calcNearestPfiS_iPi_param_1];
	ld.param.u64 	%rd8, [_Z11calcNearestPfiS_iPi_param_2];
	ld.param.u32 	%r28, [_Z11calcNearestPfiS_iPi_param_3];
	ld.param.u64 	%rd6, [_Z11calcNearestPfiS_iPi_param_4];
	cvta.to.global.u64 	%rd1, %rd8;
	cvta.to.global.u64 	%rd2, %rd7;
	mov.u32 	%r29, %ctaid.x;
	mov.u32 	%r30, %ntid.x;
	mov.u32 	%r31, %tid.x;
	mad.lo.s32 	%r1, %r29, %r30, %r31;
	setp.ge.s32 	%p1, %r1, %r28;
	@%p1 bra 	$L__BB1_14;
	setp.lt.s32 	%p2, %r27, 1;
	@%p2 bra 	$L__BB1_13;
	and.b32  	%r2, %r27, 7;
	setp.lt.u32 	%p3, %r27, 8;
	mov.f32 	%f82, 0f7F7FFFFF;
	mov.b32 	%r73, 0;
	@%p3 bra 	$L__BB1_5;
	and.b32  	%r73, %r27, 2147483640;
	shl.b32 	%r4, %r28, 3;
	add.s64 	%rd40, %rd2, 16;
	mov.f32 	%f82, 0f7F7FFFFF;
	mov.b32 	%r67, 0;
	mul.wide.s32 	%rd11, %r28, 4;
	mov.u32 	%r66, %r1;
$L__BB1_4:
	.pragma "nounroll";
	ld.global.f32 	%f10, [%rd40+-16];
	mul.wide.s32 	%rd9, %r66, 4;
	add.s64 	%rd10, %rd1, %rd9;
	ld.global.f32 	%f11, [%rd10];
	add.f32 	%f12, %f11, %f11;
	sub.f32 	%f13, %f10, %f12;
	setp.lt.f32 	%p4, %f13, %f82;
	selp.f32 	%f14, %f13, %f82, %p4;
	selp.b32 	%r38, %r67, %r78, %p4;
	ld.global.f32 	%f15, [%rd40+-12];
	add.s64 	%rd12, %rd10, %rd11;
	ld.global.f32 	%f16, [%rd12];
	add.f32 	%f17, %f16, %f16;
	sub.f32 	%f18, %f15, %f17;
	setp.lt.f32 	%p5, %f18, %f14;
	selp.f32 	%f19, %f18, %f14, %p5;
	add.s32 	%r39, %r67, 1;
	selp.b32 	%r40, %r39, %r38, %p5;
	ld.global.f32 	%f20, [%rd40+-8];
	add.s64 	%rd13, %rd12, %rd11;
	ld.global.f32 	%f21, [%rd13];
	add.f32 	%f22, %f21, %f21;
	sub.f32 	%f23, %f20, %f22;
	setp.lt.f32 	%p6, %f23, %f19;
	selp.f32 	%f24, %f23, %f19, %p6;
	add.s32 	%r41, %r67, 2;
	selp.b32 	%r42, %r41, %r40, %p6;
	ld.global.f32 	%f25, [%rd40+-4];
	add.s64 	%rd14, %rd13, %rd11;
	ld.global.f32 	%f26, [%rd14];
	add.f32 	%f27, %f26, %f26;
	sub.f32 	%f28, %f25, %f27;
	setp.lt.f32 	%p7, %f28, %f24;
	selp.f32 	%f29, %f28, %f24, %p7;
	add.s32 	%r43, %r67, 3;
	selp.b32 	%r44, %r43, %r42, %p7;
	ld.global.f32 	%f30, [%rd40];
	add.s64 	%rd15, %rd14, %rd11;
	ld.global.f32 	%f31, [%rd15];
	add.f32 	%f32, %f31, %f31;
	sub.f32 	%f33, %f30, %f32;
	setp.lt.f32 	%p8, %f33, %f29;
	selp.f32 	%f34, %f33, %f29, %p8;
	add.s32 	%r45, %r67, 4;
	selp.b32 	%r46, %r45, %r44, %p8;
	ld.global.f32 	%f35, [%rd40+4];
	add.s64 	%rd16, %rd15, %rd11;
	ld.global.f32 	%f36, [%rd16];
	add.f32 	%f37, %f36, %f36;
	sub.f32 	%f38, %f35, %f37;
	setp.lt.f32 	%p9, %f38, %f34;
	selp.f32 	%f39, %f38, %f34, %p9;
	add.s32 	%r47, %r67, 5;
	selp.b32 	%r48, %r47, %r46, %p9;
	ld.global.f32 	%f40, [%rd40+8];
	add.s64 	%rd17, %rd16, %rd11;
	ld.global.f32 	%f41, [%rd17];
	add.f32 	%f42, %f41, %f41;
	sub.f32 	%f43, %f40, %f42;
	setp.lt.f32 	%p10, %f43, %f39;
	selp.f32 	%f44, %f43, %f39, %p10;
	add.s32 	%r49, %r67, 6;
	selp.b32 	%r50, %r49, %r48, %p10;
	ld.global.f32 	%f45, [%rd40+12];
	add.s64 	%rd18, %rd17, %rd11;
	ld.global.f32 	%f46, [%rd18];
	add.f32 	%f47, %f46, %f46;
	sub.f32 	%f48, %f45, %f47;
	setp.lt.f32 	%p11, %f48, %f44;
	selp.f32 	%f82, %f48, %f44, %p11;
	add.s32 	%r51, %r67, 7;
	selp.b32 	%r78, %r51, %r50, %p11;
	add.s32 	%r66, %r66, %r4;
	add.s64 	%rd40, %rd40, 32;
	add.s32 	%r67, %r67, 8;
	setp.ne.s32 	%p12, %r67, %r73;
	@%p12 bra 	$L__BB1_4;
$L__BB1_5:
	setp.eq.s32 	%p13, %r2, 0;
	@%p13 bra 	$L__BB1_13;
	and.b32  	%r14, %r27, 3;
	setp.lt.u32 	%p14, %r2, 4;
	@%p14 bra 	$L__BB1_8;
	mul.wide.u32 	%rd19, %r73, 4;
	add.s64 	%rd20, %rd2, %rd19;
	ld.global.f32 	%f49, [%rd20];
	mad.lo.s32 	%r53, %r73, %r28, %r1;
	mul.wide.s32 	%rd21, %r53, 4;
	add.s64 	%rd22, %rd1, %rd21;
	ld.global.f32 	%f50, [%rd22];
	add.f32 	%f51, %f50, %f50;
	sub.f32 	%f52, %f49, %f51;
	setp.lt.f32 	%p15, %f52, %f82;
	selp.f32 	%f53, %f52, %f82, %p15;
	selp.b32 	%r54, %r73, %r78, %p15;
	add.s32 	%r55, %r73, 1;
	ld.global.f32 	%f54, [%rd20+4];
	mul.wide.s32 	%rd23, %r28, 4;
	add.s64 	%rd24, %rd22, %rd23;
	ld.global.f32 	%f55, [%rd24];
	add.f32 	%f56, %f55, %f55;
	sub.f32 	%f57, %f54, %f56;
	setp.lt.f32 	%p16, %f57, %f53;
	selp.f32 	%f58, %f57, %f53, %p16;
	selp.b32 	%r56, %r55, %r54, %p16;
	add.s32 	%r57, %r73, 2;
	ld.global.f32 	%f59, [%rd20+8];
	add.s64 	%rd25, %rd24, %rd23;
	ld.global.f32 	%f60, [%rd25];
	add.f32 	%f61, %f60, %f60;
	sub.f32 	%f62, %f59, %f61;
	setp.lt.f32 	%p17, %f62, %f58;
	selp.f32 	%f63, %f62, %f58, %p17;
	selp.b32 	%r58, %r57, %r56, %p17;
	add.s32 	%r59, %r73, 3;
	ld.global.f32 	%f64, [%rd20+12];
	add.s64 	%rd26, %rd25, %rd23;
	ld.global.f32 	%f65, [%rd26];
	add.f32 	%f66, %f65, %f65;
	sub.f32 	%f67, %f64, %f66;
	setp.lt.f32 	%p18, %f67, %f63;
	selp.f32 	%f82, %f67, %f63, %p18;
	selp.b32 	%r78, %r59, %r58, %p18;
	add.s32 	%r73, %r73, 4;
$L__BB1_8:
	setp.eq.s32 	%p19, %r14, 0;
	@%p19 bra 	$L__BB1_13;
	setp.eq.s32 	%p20, %r14, 1;
	@%p20 bra 	$L__BB1_11;
	mul.wide.u32 	%rd27, %r73, 4;
	add.s64 	%rd28, %rd2, %rd27;
	ld.global.f32 	%f68, [%rd28];
	mad.lo.s32 	%r61, %r73, %r28, %r1;
	mul.wide.s32 	%rd29, %r61, 4;
	add.s64 	%rd30, %rd1, %rd29;
	ld.global.f32 	%f69, [%rd30];
	add.f32 	%f70, %f69, %f69;
	sub.f32 	%f71, %f68, %f70;
	setp.lt.f32 	%p21, %f71, %f82;
	selp.f32 	%f72, %f71, %f82, %p21;
	selp.b32 	%r62, %r73, %r78, %p21;
	add.s32 	%r63, %r73, 1;
	ld.global.f32 	%f73, [%rd28+4];
	mul.wide.s32 	%rd31, %r28, 4;
	add.s64 	%rd32, %rd30, %rd31;
	ld.global.f32 	%f74, [%rd32];
	add.f32 	%f75, %f74, %f74;
	sub.f32 	%f76, %f73, %f75;
	setp.lt.f32 	%p22, %f76, %f72;
	selp.f32 	%f82, %f76, %f72, %p22;
	selp.b32 	%r78, %r63, %r62, %p22;
	add.s32 	%r73, %r73, 2;
$L__BB1_11:
	and.b32  	%r64, %r27, 1;
	setp.eq.b32 	%p23, %r64, 1;
	not.pred 	%p24, %p23;
	@%p24 bra 	$L__BB1_13;
	mul.wide.u32 	%rd33, %r73, 4;
	add.s64 	%rd34, %rd2, %rd33;
	ld.global.f32 	%f77, [%rd34];
	mad.lo.s32 	%r65, %r73, %r28, %r1;
	mul.wide.s32 	%rd35, %r65, 4;
	add.s64 	%rd36, %rd1, %rd35;
	ld.global.f32 	%f78, [%rd36];
	add.f32 	%f79, %f78, %f78;
	sub.f32 	%f80, %f77, %f79;
	setp.lt.f32 	%p25, %f80, %f82;
	selp.b32 	%r78, %r73, %r78, %p25;
$L__BB1_13:
	cvta.to.global.u64 	%rd37, %rd6;
	mul.wide.s32 	%rd38, %r1, 4;
	add.s64 	%rd39, %rd37, %rd38;
	st.global.u32 	[%rd39], %r78;
$L__BB1_14:
	ret;

}


// ===== COMPILED SASS (sm_100) =====

	.target	sm_100

	.elftype	@"ET_EXEC"


//--------------------- .note.nv.tkinfo           --------------------------
	.section	.note.nv.tkinfo,"",@"SHT_NOTE"
	.sectionflags	@"SHF_NOTE_NV_TKINFO"
	.tkinfo
        /*0018*/ 	.word	0x00000002
        /*0030*/ 	.string	""
        /*0030*/ 	.string	"ptxas"
        /*0030*/ 	.string	"Cuda compilation tools, release 13.0, V13.0.88"
        /*0030*/ 	.string	"Build cuda_13.0.r13.0/compiler.36424714_0"
        /*0030*/ 	.string	"-arch sm_100 -m 64 "



//--------------------- .note.nv.cuinfo           --------------------------
	.section	.note.nv.cuinfo,"",@"SHT_NOTE"
	.sectionflags	@"SHF_NOTE_NV_CUINFO"
        /*0018*/ 	.short	0x0002
        /*001a*/ 	.short	0x0064
        /*001c*/ 	.short	0x0082
	.zero		2


//--------------------- .nv.info                  --------------------------
	.section	.nv.info,"",@"SHT_CUDA_INFO"
	.align	4


	//----- nvinfo : EIATTR_REGCOUNT
	.align		4
        /*0000*/ 	.byte	0x04, 0x2f
        /*0002*/ 	.short	(.L_1 - .L_0)
	.align		4
.L_0:
        /*0004*/ 	.word	index@(_Z13trainDotProdsPfiiS_)
        /*0008*/ 	.word	0x00000020


	//----- nvinfo : EIATTR_FRAME_SIZE
	.align		4
.L_1:
        /*000c*/ 	.byte	0x04, 0x11
        /*000e*/ 	.short	(.L_3 - .L_2)
	.align		4
.L_2:
        /*0010*/ 	.word	index@(_Z13trainDotProdsPfiiS_)
        /*0014*/ 	.word	0x00000000


	//----- nvinfo : EIATTR_REGCOUNT
	.align		4
.L_3:
        /*0018*/ 	.byte	0x04, 0x2f
        /*001a*/ 	.short	(.L_5 - .L_4)
	.align		4
.L_4:
        /*001c*/ 	.word	index@(_Z11calcNearestPfiS_iPi)
        /*0020*/ 	.word	0x00000020


	//----- nvinfo : EIATTR_FRAME_SIZE
	.align		4
.L_5:
        /*0024*/ 	.byte	0x04, 0x11
        /*0026*/ 	.short	(.L_7 - .L_6)
	.align		4
.L_6:
        /*0028*/ 	.word	index@(_Z11calcNearestPfiS_iPi)
        /*002c*/ 	.word	0x00000000


	//----- nvinfo : EIATTR_MIN_STACK_SIZE
	.align		4
.L_7:
        /*0030*/ 	.byte	0x04, 0x12
        /*0032*/ 	.short	(.L_9 - .L_8)
	.align		4
.L_8:
        /*0034*/ 	.word	index@(_Z11calcNearestPfiS_iPi)
        /*0038*/ 	.word	0x00000000


	//----- nvinfo : EIATTR_MIN_STACK_SIZE
	.align		4
.L_9:
        /*003c*/ 	.byte	0x04, 0x12
        /*003e*/ 	.short	(.L_11 - .L_10)
	.align		4
.L_10:
        /*0040*/ 	.word	index@(_Z13trainDotProdsPfiiS_)
        /*0044*/ 	.word	0x00000000
.L_11:


//--------------------- .nv.compat                --------------------------
	.section	.nv.compat,"",@"SHT_CUDA_COMPAT_INFO"
	.align	4
        /*0000*/ 	.byte	0x02, 0x09, 0x00, 0x00, 0x02, 0x02, 0x01, 0x00, 0x02, 0x05, 0x05, 0x00, 0x03, 0x07, 0x01, 0x01
        /*0010*/ 	.byte	0x02, 0x03, 0x00, 0x00, 0x02, 0x06, 0x01, 0x00, 0x04, 0x0b, 0x08, 0x00, 0x09, 0x00, 0x00, 0x00
        /*0020*/ 	.byte	0x00, 0x00, 0x00, 0x00


//--------------------- .nv.info._Z11calcNearestPfiS_iPi --------------------------
	.section	.nv.info._Z11calcNearestPfiS_iPi,"",@"SHT_CUDA_INFO"
	.sectionflags	@""
	.align	4


	//----- nvinfo : EIATTR_CUDA_API_VERSION
	.align		4
        /*0000*/ 	.byte	0x04, 0x37
        /*0002*/ 	.short	(.L_13 - .L_12)
.L_12:
        /*0004*/ 	.word	0x00000082


	//----- nvinfo : EIATTR_KPARAM_INFO
	.align		4
.L_13:
        /*0008*/ 	.byte	0x04, 0x17
        /*000a*/ 	.short	(.L_15 - .L_14)
.L_14:
        /*000c*/ 	.word	0x00000000
        /*0010*/ 	.short	0x0004
        /*0012*/ 	.short	0x0020
        /*0014*/ 	.byte	0x00, 0xf5, 0x21, 0x00


	//----- nvinfo : EIATTR_KPARAM_INFO
	.align		4
.L_15:
        /*0018*/ 	.byte	0x04, 0x17
        /*001a*/ 	.short	(.L_17 - .L_16)
.L_16:
        /*001c*/ 	.word	0x00000000
        /*0020*/ 	.short	0x0003
        /*0022*/ 	.short	0x0018
        /*0024*/ 	.byte	0x00, 0xf0, 0x11, 0x00


	//----- nvinfo : EIATTR_KPARAM_INFO
	.align		4
.L_17:
        /*0028*/ 	.byte	0x04, 0x17
        /*002a*/ 	.short	(.L_19 - .L_18)
.L_18:
        /*002c*/ 	.word	0x00000000
        /*0030*/ 	.short	0x0002
        /*0032*/ 	.short	0x0010
        /*0034*/ 	.byte	0x00, 0xf5, 0x21, 0x00


	//----- nvinfo : EIATTR_KPARAM_INFO
	.align		4
.L_19:
        /*0038*/ 	.byte	0x04, 0x17
        /*003a*/ 	.short	(.L_21 - .L_20)
.L_20:
        /*003c*/ 	.word	0x00000000
        /*0040*/ 	.short	0x0001
        /*0042*/ 	.short	0x0008
        /*0044*/ 	.byte	0x00, 0xf0, 0x11, 0x00


	//----- nvinfo : EIATTR_KPARAM_INFO
	.align		4
.L_21:
        /*0048*/ 	.byte	0x04, 0x17
        /*004a*/ 	.short	(.L_23 - .L_22)
.L_22:
        /*004c*/ 	.word	0x00000000
        /*0050*/ 	.short	0x0000
        /*0052*/ 	.short	0x0000
        /*0054*/ 	.byte	0x00, 0xf5, 0x21, 0x00


	//----- nvinfo : EIATTR_SPARSE_MMA_MASK
	.align		4
.L_23:
        /*0058*/ 	.byte	0x03, 0x50
        /*005a*/ 	.short	0x0000


	//----- nvinfo : EIATTR_MAXREG_COUNT
	.align		4
        /*005c*/ 	.byte	0x03, 0x1b
        /*005e*/ 	.short	0x00ff


	//----- nvinfo : EIATTR_MERCURY_ISA_VERSION
	.align		4
        /*0060*/ 	.byte	0x03, 0x5f
        /*0062*/ 	.short	0x0101


	//----- nvinfo : EIATTR_VRC_CTA_INIT_COUNT
	.align		4
        /*0064*/ 	.byte	0x02, 0x4a
	.zero		1
	.zero		1


	//----- nvinfo : EIATTR_EXIT_INSTR_OFFSETS
	.align		4
        /*0068*/ 	.byte	0x04, 0x1c
        /*006a*/ 	.short	(.L_25 - .L_24)


	//   ....[0]....
.L_24:
        /*006c*/ 	.word	0x00000070


	//   ....[1]....
        /*0070*/ 	.word	0x00000b60


	//----- nvinfo : EIATTR_CBANK_PARAM_SIZE
	.align		4
.L_25:
        /*0074*/ 	.byte	0x03, 0x19
        /*0076*/ 	.short	0x0028


	//----- nvinfo : EIATTR_PARAM_CBANK
	.align		4
        /*0078*/ 	.byte	0x04, 0x0a
        /*007a*/ 	.short	(.L_27 - .L_26)
	.align		4
.L_26:
        /*007c*/ 	.word	index@(.nv.constant0._Z11calcNearestPfiS_iPi)
        /*0080*/ 	.short	0x0380
        /*0082*/ 	.short	0x0028


	//----- nvinfo : EIATTR_SW_WAR
	.align		4
.L_27:
        /*0084*/ 	.byte	0x04, 0x36
        /*0086*/ 	.short	(.L_29 - .L_28)
.L_28:
        /*0088*/ 	.word	0x00000008
.L_29:


//--------------------- .nv.info._Z13trainDotProdsPfiiS_ --------------------------
	.section	.nv.info._Z13trainDotProdsPfiiS_,"",@"SHT_CUDA_INFO"
	.sectionflags	@""
	.align	4


	//----- nvinfo : EIATTR_CUDA_API_VERSION
	.align		4
        /*0000*/ 	.byte	0x04, 0x37
        /*0002*/ 	.short	(.L_31 - .L_30)
.L_30:
        /*0004*/ 	.word	0x00000082


	//----- nvinfo : EIATTR_KPARAM_INFO
	.align		4
.L_31:
        /*0008*/ 	.byte	0x04, 0x17
        /*000a*/ 	.short	(.L_33 - .L_32)
.L_32:
        /*000c*/ 	.word	0x00000000
        /*0010*/ 	.short	0x0003
        /*0012*/ 	.short	0x0010
        /*0014*/ 	.byte	0x00, 0xf5, 0x21, 0x00


	//----- nvinfo : EIATTR_KPARAM_INFO
	.align		4
.L_33:
        /*0018*/ 	.byte	0x04, 0x17
        /*001a*/ 	.short	(.L_35 - .L_34)
.L_34:
        /*001c*/ 	.word	0x00000000
        /*0020*/ 	.short	0x0002
        /*0022*/ 	.short	0x000c
        /*0024*/ 	.byte	0x00, 0xf0, 0x11, 0x00


	//----- nvinfo : EIATTR_KPARAM_INFO
	.align		4
.L_35:
        /*0028*/ 	.byte	0x04, 0x17
        /*002a*/ 	.short	(.L_37 - .L_36)
.L_36:
        /*002c*/ 	.word	0x00000000
        /*0030*/ 	.short	0x0001
        /*0032*/ 	.short	0x0008
        /*0034*/ 	.byte	0x00, 0xf0, 0x11, 0x00


	//----- nvinfo : EIATTR_KPARAM_INFO
	.align		4
.L_37:
        /*0038*/ 	.byte	0x04, 0x17
        /*003a*/ 	.short	(.L_39 - .L_38)
.L_38:
        /*003c*/ 	.word	0x00000000
        /*0040*/ 	.short	0x0000
        /*0042*/ 	.short	0x0000
        /*0044*/ 	.byte	0x00, 0xf5, 0x21, 0x00


	//----- nvinfo : EIATTR_SPARSE_MMA_MASK
	.align		4
.L_39:
        /*0048*/ 	.byte	0x03, 0x50
        /*004a*/ 	.short	0x0000


	//----- nvinfo : EIATTR_MAXREG_COUNT
	.align		4
        /*004c*/ 	.byte	0x03, 0x1b
        /*004e*/ 	.short	0x00ff


	//----- nvinfo : EIATTR_MERCURY_ISA_VERSION
	.align		4
        /*0050*/ 	.byte	0x03, 0x5f
        /*0052*/ 	.short	0x0101


	//----- nvinfo : EIATTR_VRC_CTA_INIT_COUNT
	.align		4
        /*0054*/ 	.byte	0x02, 0x4a
	.zero		1
	.zero		1


	//----- nvinfo : EIATTR_EXIT_INSTR_OFFSETS
	.align		4
        /*0058*/ 	.byte	0x04, 0x1c
        /*005a*/ 	.short	(.L_41 - .L_40)


	//   ....[0]....
.L_40:
        /*005c*/ 	.word	0x00000070


	//   ....[1]....
        /*0060*/ 	.word	0x000008e0


	//----- nvinfo : EIATTR_CBANK_PARAM_SIZE
	.align		4
.L_41:
        /*0064*/ 	.byte	0x03, 0x19
        /*0066*/ 	.short	0x0018


	//----- nvinfo : EIATTR_PARAM_CBANK
	.align		4
        /*0068*/ 	.byte	0x04, 0x0a
        /*006a*/ 	.short	(.L_43 - .L_42)
	.align		4
.L_42:
        /*006c*/ 	.word	index@(.nv.constant0._Z13trainDotProdsPfiiS_)
        /*0070*/ 	.short	0x0380
        /*0072*/ 	.short	0x0018


	//----- nvinfo : EIATTR_SW_WAR
	.align		4
.L_43:
        /*0074*/ 	.byte	0x04, 0x36
        /*0076*/ 	.short	(.L_45 - .L_44)
.L_44:
        /*0078*/ 	.word	0x00000008
.L_45:


//--------------------- .nv.callgraph             --------------------------
	.section	.nv.callgraph,"",@"SHT_CUDA_CALLGRAPH"
	.align	4
	.sectionentsize	8
	.align		4
        /*0000*/ 	.word	0x00000000
	.align		4
        /*0004*/ 	.word	0xffffffff
	.align		4
        /*0008*/ 	.word	0x00000000
	.align		4
        /*000c*/ 	.word	0xfffffffe
	.align		4
        /*0010*/ 	.word	0x00000000
	.align		4
        /*0014*/ 	.word	0xfffffffd
	.align		4
        /*0018*/ 	.word	0x00000000
	.align		4
        /*001c*/ 	.word	0xfffffffc


//--------------------- .text._Z11calcNearestPfiS_iPi --------------------------
	.section	.text._Z11calcNearestPfiS_iPi,"ax",@progbits
	.align	128
        .global         _Z11calcNearestPfiS_iPi
        .type           _Z11calcNearestPfiS_iPi,@function
        .size           _Z11calcNearestPfiS_iPi,(.L_x_13 - _Z11calcNearestPfiS_iPi)
        .other          _Z11calcNearestPfiS_iPi,@"STO_CUDA_ENTRY STV_DEFAULT"
_Z11calcNearestPfiS_iPi:
.text._Z11calcNearestPfiS_iPi:
[----:B------:R-:W-:Y:S01]  /*0000*/  LDC R1, c[0x0][0x37c] ;  /* 0x0000df00ff017b82 */ /* 0x000fe20000000800 */
[----:B------:R-:W0:Y:S07]  /*0010*/  S2R R3, SR_TID.X ;  /* 0x0000000000037919 */ /* 0x000e2e0000002100 */
[----:B------:R-:W0:Y:S08]  /*0020*/  S2UR UR4, SR_CTAID.X ;  /* 0x00000000000479c3 */ /* 0x000e300000002500 */
[----:B------:R-:W0:Y:S08]  /*0030*/  LDC R0, c[0x0][0x360] ;  /* 0x0000d800ff007b82 */ /* 0x000e300000000800 */
[----:B------:R-:W1:Y:S01]  /*0040*/  LDC R15, c[0x0][0x398] ;  /* 0x0000e600ff0f7b82 */ /* 0x000e620000000800 */
[----:B0-----:R-:W-:-:S05]  /*0050*/  IMAD R0, R0, UR4, R3 ;  /* 0x0000000400007c24 */ /* 0x001fca000f8e0203 */
[----:B-1----:R-:W-:-:S13]  /*0060*/  ISETP.GE.AND P0, PT, R0, R15, PT ;  /* 0x0000000f0000720c */ /* 0x002fda0003f06270 */
[----:B------:R-:W-:Y:S05]  /*0070*/  @P0 EXIT ;  /* 0x000000000000094d */ /* 0x000fea0003800000 */
[----:B------:R-:W0:Y:S01]  /*0080*/  LDCU UR6, c[0x0][0x388] ;  /* 0x00007100ff0677ac */ /* 0x000e220008000800 */
[----:B------:R-:W1:Y:S01]  /*0090*/  LDCU.64 UR10, c[0x0][0x358] ;  /* 0x00006b00ff0a77ac */ /* 0x000e620008000a00 */
[----:B0-----:R-:W-:-:S09]  /*00a0*/  UISETP.GE.AND UP0, UPT, UR6, 0x1, UPT ;  /* 0x000000010600788c */ /* 0x001fd2000bf06270 */
[----:B-1----:R-:W-:Y:S05]  /*00b0*/  BRA.U !UP0, `(.L_x_0) ;  /* 0x00000009089c7547 */ /* 0x002fea000b800000 */
[----:B------:R-:W-:Y:S01]  /*00c0*/  UISETP.GE.U32.AND UP1, UPT, UR6, 0x8, UPT ;  /* 0x000000080600788c */ /* 0x000fe2000bf26070 */
[----:B------:R-:W-:Y:S01]  /*00d0*/  HFMA2 R16, -RZ, RZ, 0, 0 ;  /* 0x00000000ff107431 */ /* 0x000fe200000001ff */
[----:B------:R-:W-:Y:S01]  /*00e0*/  ULOP3.LUT UR7, UR6, 0x7, URZ, 0xc0, !UPT ;  /* 0x0000000706077892 */ /* 0x000fe2000f8ec0ff */
[----:B------:R-:W-:-:S03]  /*00f0*/  MOV R26, 0x7f7fffff ;  /* 0x7f7fffff001a7802 */ /* 0x000fc60000000f00 */
[----:B------:R-:W-:-:S03]  /*0100*/  UISETP.NE.AND UP0, UPT, UR7, URZ, UPT ;  /* 0x000000ff0700728c */ /* 0x000fc6000bf05270 */
[----:B------:R-:W-:Y:S08]  /*0110*/  BRA.U !UP1, `(.L_x_1) ;  /* 0x0000000509447547 */ /* 0x000ff0000b800000 */
[----:B------:R-:W0:Y:S01]  /*0120*/  LDCU.64 UR4, c[0x0][0x380] ;  /* 0x00007000ff0477ac */ /* 0x000e220008000a00 */
[----:B------:R-:W-:Y:S02]  /*0130*/  MOV R26, 0x7f7fffff ;  /* 0x7f7fffff001a7802 */ /* 0x000fe40000000f00 */
[----:B------:R-:W-:Y:S01]  /*0140*/  MOV R18, RZ ;  /* 0x000000ff00127202 */ /* 0x000fe20000000f00 */
[----:B------:R-:W-:Y:S01]  /*0150*/  ULOP3.LUT UR8, UR6, 0x7ffffff8, URZ, 0xc0, !UPT ;  /* 0x7ffffff806087892 */ /* 0x000fe2000f8ec0ff */
[----:B------:R-:W-:-:S05]  /*0160*/  MOV R14, R0 ;  /* 0x00000000000e7202 */ /* 0x000fca0000000f00 */
[----:B------:R-:W-:Y:S01]  /*0170*/  MOV R16, UR8 ;  /* 0x0000000800107c02 */ /* 0x000fe20008000f00 */
[----:B0-----:R-:W-:-:S04]  /*0180*/  UIADD3 UR4, UP1, UPT, UR4, 0x10, URZ ;  /* 0x0000001004047890 */ /* 0x001fc8000ff3e0ff */
[----:B------:R-:W-:Y:S02]  /*0190*/  UIADD3.X UR5, UPT, UPT, URZ, UR5, URZ, UP1, !UPT ;  /* 0x00000005ff057290 */ /* 0x000fe40008ffe4ff */
[----:B------:R-:W-:-:S04]  /*01a0*/  MOV R2, UR4 ;  /* 0x0000000400027c02 */ /* 0x000fc80008000f00 */
[----:B------:R-:W-:-:S07]  /*01b0*/  IMAD.U32 R3, RZ, RZ, UR5 ;  /* 0x00000005ff037e24 */ /* 0x000fce000f8e00ff */
.L_x_2:
[----:B------:R-:W0:Y:S01]  /*01c0*/  LDC.64 R6, c[0x0][0x390] ;  /* 0x0000e400ff067b82 */ /* 0x000e220000000a00 */
[----:B------:R-:W2:Y:S04]  /*01d0*/  LDG.E R17, desc[UR10][R2.64+-0x10] ;  /* 0xfffff00a02117981 */ /* 0x000ea8000c1e1900 */
[----:B------:R-:W3:Y:S04]  /*01e0*/  LDG.E R22, desc[UR10][R2.64+-0xc] ;  /* 0xfffff40a02167981 */ /* 0x000ee8000c1e1900 */
[----:B------:R-:W4:Y:S04]  /*01f0*/  LDG.E R20, desc[UR10][R2.64+-0x8] ;  /* 0xfffff80a02147981 */ /* 0x000f28000c1e1900 */
[----:B------:R-:W5:Y:S01]  /*0200*/  LDG.E R28, desc[UR10][R2.64+-0x4] ;  /* 0xfffffc0a021c7981 */ /* 0x000f62000c1e1900 */
[----:B0-----:R-:W-:-:S05]  /*0210*/  IMAD.WIDE R6, R14, 0x4, R6 ;  /* 0x000000040e067825 */ /* 0x001fca00078e0206 */
[----:B------:R0:W2:Y:S01]  /*0220*/  LDG.E R21, desc[UR10][R6.64] ;  /* 0x0000000a06157981 */ /* 0x0000a2000c1e1900 */
[----:B------:R-:W-:-:S05]  /*0230*/  IMAD.WIDE R10, R15, 0x4, R6 ;  /* 0x000000040f0a7825 */ /* 0x000fca00078e0206 */
[----:B------:R1:W3:Y:S01]  /*0240*/  LDG.E R23, desc[UR10][R10.64] ;  /* 0x0000000a0a177981 */ /* 0x0002e2000c1e1900 */
[----:B------:R-:W-:-:S05]  /*0250*/  IMAD.WIDE R12, R15, 0x4, R10 ;  /* 0x000000040f0c7825 */ /* 0x000fca00078e020a */
[----:B------:R1:W4:Y:S01]  /*0260*/  LDG.E R25, desc[UR10][R12.64] ;  /* 0x0000000a0c197981 */ /* 0x000322000c1e1900 */
[----:B------:R-:W-:-:S05]  /*0270*/  IMAD.WIDE R4, R15, 0x4, R12 ;  /* 0x000000040f047825 */ /* 0x000fca00078e020c */
[----:B------:R-:W5:Y:S01]  /*0280*/  LDG.E R24, desc[UR10][R4.64] ;  /* 0x0000000a04187981 */ /* 0x000f62000c1e1900 */
[----:B0-----:R-:W-:-:S05]  /*0290*/  IMAD.WIDE R6, R15, 0x4, R4 ;  /* 0x000000040f067825 */ /* 0x001fca00078e0204 */
[----:B------:R-:W5:Y:S01]  /*02a0*/  LDG.E R27, desc[UR10][R6.64] ;  /* 0x0000000a061b7981 */ /* 0x000f62000c1e1900 */
[----:B------:R-:W-:-:S03]  /*02b0*/  IMAD.WIDE R8, R15, 0x4, R6 ;  /* 0x000000040f087825 */ /* 0x000fc600078e0206 */
[----:B------:R-:W5:Y:S04]  /*02c0*/  LDG.E R4, desc[UR10][R2.64] ;  /* 0x0000000a02047981 */ /* 0x000f68000c1e1900 */
[----:B------:R5:W5:Y:S01]  /*02d0*/  LDG.E R29, desc[UR10][R8.64] ;  /* 0x0000000a081d7981 */ /* 0x000b62000c1e1900 */
[----:B-1----:R-:W-:-:S03]  /*02e0*/  IMAD.WIDE R10, R15, 0x4, R8 ;  /* 0x000000040f0a7825 */ /* 0x002fc600078e0208 */
[----:B------:R-:W5:Y:S04]  /*02f0*/  LDG.E R6, desc[UR10][R2.64+0x4] ;  /* 0x0000040a02067981 */ /* 0x000f68000c1e1900 */
[----:B------:R-:W5:Y:S01]  /*0300*/  LDG.E R5, desc[UR10][R10.64] ;  /* 0x0000000a0a057981 */ /* 0x000f62000c1e1900 */
[----:B------:R-:W-:-:S03]  /*0310*/  IMAD.WIDE R12, R15, 0x4, R10 ;  /* 0x000000040f0c7825 */ /* 0x000fc600078e020a */
[----:B------:R-:W5:Y:S04]  /*0320*/  LDG.E R7, desc[UR10][R2.64+0x8] ;  /* 0x0000080a02077981 */ /* 0x000f68000c1e1900 */
[----:B------:R-:W5:Y:S04]  /*0330*/  LDG.E R12, desc[UR10][R12.64] ;  /* 0x0000000a0c0c7981 */ /* 0x000f68000c1e1900 */
[----:B------:R-:W5:Y:S01]  /*0340*/  LDG.E R8, desc[UR10][R2.64+0xc] ;  /* 0x00000c0a02087981 */ /* 0x000f62000c1e1900 */
[----:B------:R-:W-:Y:S01]  /*0350*/  LEA R14, R15, R14, 0x3 ;  /* 0x0000000e0f0e7211 */ /* 0x000fe200078e18ff */
[----:B--2---:R-:W-:-:S04]  /*0360*/  FADD R21, R21, R21 ;  /* 0x0000001515157221 */ /* 0x004fc80000000000 */
[----:B------:R-:W-:Y:S01]  /*0370*/  FADD R17, R17, -R21 ;  /* 0x8000001511117221 */ /* 0x000fe20000000000 */
[----:B---3--:R-:W-:-:S04]  /*0380*/  FADD R23, R23, R23 ;  /* 0x0000001717177221 */ /* 0x008fc80000000000 */
[----:B------:R-:W-:Y:S01]  /*0390*/  FSETP.GEU.AND P4, PT, R17, R26, PT ;  /* 0x0000001a1100720b */ /* 0x000fe20003f8e000 */
[----:B------:R-:W-:-:S03]  /*03a0*/  FADD R22, R22, -R23 ;  /* 0x8000001716167221 */ /* 0x000fc60000000000 */
[----:B------:R-:W-:Y:S01]  /*03b0*/  FSEL R17, R17, R26, !P4 ;  /* 0x0000001a11117208 */ /* 0x000fe20006000000 */
[----:B----4-:R-:W-:-:S03]  /*03c0*/  FADD R25, R25, R25 ;  /* 0x0000001919197221 */ /* 0x010fc60000000000 */
[----:B------:R-:W-:Y:S01]  /*03d0*/  FSETP.GEU.AND P5, PT, R22, R17, PT ;  /* 0x000000111600720b */ /* 0x000fe20003fae000 */
[----:B------:R-:W-:-:S03]  /*03e0*/  FADD R20, R20, -R25 ;  /* 0x8000001914147221 */ /* 0x000fc60000000000 */
[----:B------:R-:W-:Y:S01]  /*03f0*/  FSEL R17, R22, R17, !P5 ;  /* 0x0000001116117208 */ /* 0x000fe20006800000 */
[----:B-----5:R-:W-:-:S03]  /*0400*/  FADD R9, R24, R24 ;  /* 0x0000001818097221 */ /* 0x020fc60000000000 */
[----:B------:R-:W-:Y:S01]  /*0410*/  FSETP.GEU.AND P3, PT, R20, R17, PT ;  /* 0x000000111400720b */ /* 0x000fe20003f6e000 */
[----:B------:R-:W-:-:S03]  /*0420*/  FADD R28, R28, -R9 ;  /* 0x800000091c1c7221 */ /* 0x000fc60000000000 */
[----:B------:R-:W-:Y:S01]  /*0430*/  FSEL R17, R20, R17, !P3 ;  /* 0x0000001114117208 */ /* 0x000fe20005800000 */
[----:B------:R-:W-:-:S03]  /*0440*/  FADD R27, R27, R27 ;  /* 0x0000001b1b1b7221 */ /* 0x000fc60000000000 */
        /* <DEDUP_REMOVED lines=11> */
[----:B------:R-:W-:Y:S01]  /*0500*/  FADD R5, R12, R12 ;  /* 0x0000000c0c057221 */ /* 0x000fe20000000000 */
[----:B------:R-:W-:Y:S02]  /*0510*/  SEL R19, R18, R19, !P4 ;  /* 0x0000001312137207 */ /* 0x000fe40006000000 */
[CC--:B------:R-:W-:Y:S01]  /*0520*/  FSETP.GEU.AND P4, PT, R7.reuse, R4.reuse, PT ;  /* 0x000000040700720b */ /* 0x0c0fe20003f8e000 */
[----:B------:R-:W-:Y:S01]  /*0530*/  FADD R5, R8, -R5 ;  /* 0x8000000508057221 */ /* 0x000fe20000000000 */
[C---:B------:R-:W-:Y:S02]  /*0540*/  @!P5 IADD3 R19, PT, PT, R18.reuse, 0x1, RZ ;  /* 0x000000011213d810 */ /* 0x040fe40007ffe0ff */
[----:B------:R-:W-:Y:S02]  /*0550*/  FSEL R4, R7, R4, !P4 ;  /* 0x0000000407047208 */ /* 0x000fe40006000000 */
[----:B------:R-:W-:-:S02]  /*0560*/  @!P3 IADD3 R19, PT, PT, R18, 0x2, RZ ;  /* 0x000000021213b810 */ /* 0x000fc40007ffe0ff */
[C---:B------:R-:W-:Y:S02]  /*0570*/  @!P2 IADD3 R19, PT, PT, R18.reuse, 0x3, RZ ;  /* 0x000000031213a810 */ /* 0x040fe40007ffe0ff */
[----:B------:R-:W-:Y:S02]  /*0580*/  FSETP.GEU.AND P2, PT, R5, R4, PT ;  /* 0x000000040500720b */ /* 0x000fe40003f4e000 */
[C---:B------:R-:W-:Y:S01]  /*0590*/  @!P0 IADD3 R19, PT, PT, R18.reuse, 0x4, RZ ;  /* 0x0000000412138810 */ /* 0x040fe20007ffe0ff */
[C---:B------:R-:W-:Y:S01]  /*05a0*/  @!P1 VIADD R19, R18.reuse, 0x5 ;  /* 0x0000000512139836 */ /* 0x040fe20000000000 */
[----:B------:R-:W-:-:S09]  /*05b0*/  @!P4 IADD3 R19, PT, PT, R18, 0x6, RZ ;  /* 0x000000061213c810 */ /* 0x000fd20007ffe0ff */
[C---:B------:R-:W-:Y:S02]  /*05c0*/  @!P2 IADD3 R19, PT, PT, R18.reuse, 0x7, RZ ;  /* 0x000000071213a810 */ /* 0x040fe40007ffe0ff */
[----:B------:R-:W-:-:S04]  /*05d0*/  IADD3 R18, PT, PT, R18, 0x8, RZ ;  /* 0x0000000812127810 */ /* 0x000fc80007ffe0ff */
[----:B------:R-:W-:Y:S02]  /*05e0*/  ISETP.NE.AND P0, PT, R18, R16, PT ;  /* 0x000000101200720c */ /* 0x000fe40003f05270 */
[----:B------:R-:W-:Y:S02]  /*05f0*/  IADD3 R2, P1, PT, R2, 0x20, RZ ;  /* 0x0000002002027810 */ /* 0x000fe40007f3e0ff */
[----:B------:R-:W-:Y:S02]  /*0600*/  FSEL R26, R5, R4, !P2 ;  /* 0x00000004051a7208 */ /* 0x000fe40005000000 */
[----:B------:R-:W-:-:S07]  /*0610*/  IADD3.X R3, PT, PT, RZ, R3, RZ, P1, !PT ;  /* 0x00000003ff037210 */ /* 0x000fce0000ffe4ff */
[----:B------:R-:W-:Y:S05]  /*0620*/  @P0 BRA `(.L_x_2) ;  /* 0xfffffff800e40947 */ /* 0x000fea000383ffff */
.L_x_1:
[----:B------:R-:W-:Y:S05]  /*0630*/  BRA.U !UP0, `(.L_x_0) ;  /* 0x00000005083c7547 */ /* 0x000fea000b800000 */
[----:B------:R-:W-:Y:S02]  /*0640*/  UISETP.GE.U32.AND UP0, UPT, UR7, 0x4, UPT ;  /* 0x000000040700788c */ /* 0x000fe4000bf06070 */
[----:B------:R-:W-:-:S04]  /*0650*/  ULOP3.LUT UR5, UR6, 0x3, URZ, 0xc0, !UPT ;  /* 0x0000000306057892 */ /* 0x000fc8000f8ec0ff */
[----:B------:R-:W-:-:S03]  /*0660*/  UISETP.NE.AND UP1, UPT, UR5, URZ, UPT ;  /* 0x000000ff0500728c */ /* 0x000fc6000bf25270 */
[----:B------:R-:W-:Y:S08]  /*0670*/  BRA.U !UP0, `(.L_x_3) ;  /* 0x0000000108947547 */ /* 0x000ff0000b800000 */
[----:B------:R-:W0:Y:S01]  /*0680*/  LDC.64 R4, c[0x0][0x390] ;  /* 0x0000e400ff047b82 */ /* 0x000e220000000a00 */
[----:B------:R-:W-:-:S07]  /*0690*/  IMAD R7, R16, R15, R0 ;  /* 0x0000000f10077224 */ /* 0x000fce00078e0200 */
[----:B------:R-:W1:Y:S01]  /*06a0*/  LDC.64 R2, c[0x0][0x380] ;  /* 0x0000e000ff027b82 */ /* 0x000e620000000a00 */
[----:B0-----:R-:W-:-:S05]  /*06b0*/  IMAD.WIDE R4, R7, 0x4, R4 ;  /* 0x0000000407047825 */ /* 0x001fca00078e0204 */
[----:B------:R-:W2:Y:S01]  /*06c0*/  LDG.E R13, desc[UR10][R4.64] ;  /* 0x0000000a040d7981 */ /* 0x000ea2000c1e1900 */
[----:B-1----:R-:W-:-:S04]  /*06d0*/  IMAD.WIDE.U32 R2, R16, 0x4, R2 ;  /* 0x0000000410027825 */ /* 0x002fc800078e0002 */
[C---:B------:R-:W-:Y:S01]  /*06e0*/  IMAD.WIDE R6, R15.reuse, 0x4, R4 ;  /* 0x000000040f067825 */ /* 0x040fe200078e0204 */
[----:B------:R-:W3:Y:S04]  /*06f0*/  LDG.E R12, desc[UR10][R2.64] ;  /* 0x0000000a020c7981 */ /* 0x000ee8000c1e1900 */
[----:B------:R-:W4:Y:S01]  /*0700*/  LDG.E R17, desc[UR10][R6.64] ;  /* 0x0000000a06117981 */ /* 0x000f22000c1e1900 */
[----:B------:R-:W-:-:S03]  /*0710*/  IMAD.WIDE R8, R15, 0x4, R6 ;  /* 0x000000040f087825 */ /* 0x000fc600078e0206 */
[----:B------:R-:W5:Y:S04]  /*0720*/  LDG.E R14, desc[UR10][R2.64+0x4] ;  /* 0x0000040a020e7981 */ /* 0x000f68000c1e1900 */
[----:B------:R-:W5:Y:S01]  /*0730*/  LDG.E R20, desc[UR10][R8.64] ;  /* 0x0000000a08147981 */ /* 0x000f62000c1e1900 */
[----:B------:R-:W-:-:S03]  /*0740*/  IMAD.WIDE R10, R15, 0x4, R8 ;  /* 0x000000040f0a7825 */ /* 0x000fc600078e0208 */
[----:B------:R-:W5:Y:S04]  /*0750*/  LDG.E R18, desc[UR10][R2.64+0x8] ;  /* 0x0000080a02127981 */ /* 0x000f68000c1e1900 */
[----:B------:R-:W5:Y:S04]  /*0760*/  LDG.E R10, desc[UR10][R10.64] ;  /* 0x0000000a0a0a7981 */ /* 0x000f68000c1e1900 */
[----:B------:R-:W5:Y:S01]  /*0770*/  LDG.E R21, desc[UR10][R2.64+0xc] ;  /* 0x00000c0a02157981 */ /* 0x000f62000c1e1900 */
[----:B--2---:R-:W-:-:S04]  /*0780*/  FADD R13, R13, R13 ;  /* 0x0000000d0d0d7221 */ /* 0x004fc80000000000 */
[----:B---3--:R-:W-:Y:S01]  /*0790*/  FADD R13, R12, -R13 ;  /* 0x8000000d0c0d7221 */ /* 0x008fe20000000000 */
[----:B----4-:R-:W-:-:S04]  /*07a0*/  FADD R17, R17, R17 ;  /* 0x0000001111117221 */ /* 0x010fc80000000000 */
[----:B------:R-:W-:Y:S01]  /*07b0*/  FSETP.GEU.AND P0, PT, R13, R26, PT ;  /* 0x0000001a0d00720b */ /* 0x000fe20003f0e000 */
[----:B-----5:R-:W-:-:S03]  /*07c0*/  FADD R14, R14, -R17 ;  /* 0x800000110e0e7221 */ /* 0x020fc60000000000 */
        /* <DEDUP_REMOVED lines=8> */
[----:B------:R-:W-:-:S04]  /*0850*/  FSEL R13, R18, R13, !P2 ;  /* 0x0000000d120d7208 */ /* 0x000fc80005000000 */
[----:B------:R-:W-:Y:S02]  /*0860*/  FSETP.GEU.AND P3, PT, R10, R13, PT ;  /* 0x0000000d0a00720b */ /* 0x000fe40003f6e000 */
[C---:B------:R-:W-:Y:S01]  /*0870*/  SEL R19, R16.reuse, R19, !P0 ;  /* 0x0000001310137207 */ /* 0x040fe20004000000 */
[C---:B------:R-:W-:Y:S02]  /*0880*/  @!P1 VIADD R19, R16.reuse, 0x1 ;  /* 0x0000000110139836 */ /* 0x040fe40000000000 */
[----:B------:R-:W-:Y:S02]  /*0890*/  @!P2 IADD3 R19, PT, PT, R16, 0x2, RZ ;  /* 0x000000021013a810 */ /* 0x000fe40007ffe0ff */
[----:B------:R-:W-:-:S06]  /*08a0*/  FSEL R26, R10, R13, !P3 ;  /* 0x0000000d0a1a7208 */ /* 0x000fcc0005800000 */
[C---:B------:R-:W-:Y:S02]  /*08b0*/  @!P3 IADD3 R19, PT, PT, R16.reuse, 0x3, RZ ;  /* 0x000000031013b810 */ /* 0x040fe40007ffe0ff */
[----:B------:R-:W-:-:S07]  /*08c0*/  IADD3 R16, PT, PT, R16, 0x4, RZ ;  /* 0x0000000410107810 */ /* 0x000fce0007ffe0ff */
.L_x_3:
[----:B------:R-:W-:Y:S05]  /*08d0*/  BRA.U !UP1, `(.L_x_0) ;  /* 0x0000000109947547 */ /* 0x000fea000b800000 */
[----:B------:R-:W-:Y:S02]  /*08e0*/  UISETP.NE.AND UP0, UPT, UR5, 0x1, UPT ;  /* 0x000000010500788c */ /* 0x000fe4000bf05270 */
[----:B------:R-:W-:-:S04]  /*08f0*/  ULOP3.LUT UR4, UR6, 0x1, URZ, 0xc0, !UPT ;  /* 0x0000000106047892 */ /* 0x000fc8000f8ec0ff */
[----:B------:R-:W-:-:S03]  /*0900*/  UISETP.NE.U32.AND UP1, UPT, UR4, 0x1, UPT ;  /* 0x000000010400788c */ /* 0x000fc6000bf25070 */
[----:B------:R-:W-:Y:S08]  /*0910*/  BRA.U !UP0, `(.L_x_4) ;  /* 0x0000000108547547 */ /* 0x000ff0000b800000 */
[----:B------:R-:W0:Y:S01]  /*0920*/  LDC.64 R4, c[0x0][0x390] ;  /* 0x0000e400ff047b82 */ /* 0x000e220000000a00 */
[----:B------:R-:W-:-:S07]  /*0930*/  IMAD R7, R16, R15, R0 ;  /* 0x0000000f10077224 */ /* 0x000fce00078e0200 */
[----:B------:R-:W1:Y:S01]  /*0940*/  LDC.64 R2, c[0x0][0x380] ;  /* 0x0000e000ff027b82 */ /* 0x000e620000000a00 */
[----:B0-----:R-:W-:-:S05]  /*0950*/  IMAD.WIDE R4, R7, 0x4, R4 ;  /* 0x0000000407047825 */ /* 0x001fca00078e0204 */
[----:B------:R-:W2:Y:S01]  /*0960*/  LDG.E R9, desc[UR10][R4.64] ;  /* 0x0000000a04097981 */ /* 0x000ea2000c1e1900 */
[----:B-1----:R-:W-:-:S04]  /*0970*/  IMAD.WIDE.U32 R2, R16, 0x4, R2 ;  /* 0x0000000410027825 */ /* 0x002fc800078e0002 */
[----:B------:R-:W-:Y:S01]  /*0980*/  IMAD.WIDE R6, R15, 0x4, R4 ;  /* 0x000000040f067825 */ /* 0x000fe200078e0204 */
[----:B------:R-:W3:Y:S04]  /*0990*/  LDG.E R8, desc[UR10][R2.64] ;  /* 0x0000000a02087981 */ /* 0x000ee8000c1e1900 */
[----:B------:R-:W4:Y:S04]  /*09a0*/  LDG.E R10, desc[UR10][R2.64+0x4] ;  /* 0x0000040a020a7981 */ /* 0x000f28000c1e1900 */
[----:B------:R-:W5:Y:S01]  /*09b0*/  LDG.E R6, desc[UR10][R6.64] ;  /* 0x0000000a06067981 */ /* 0x000f62000c1e1900 */
[----:B--2---:R-:W-:-:S04]  /*09c0*/  FADD R9, R9, R9 ;  /* 0x0000000909097221 */ /* 0x004fc80000000000 */
[----:B---3--:R-:W-:-:S05]  /*09d0*/  FADD R9, R8, -R9 ;  /* 0x8000000908097221 */ /* 0x008fca0000000000 */
[----:B------:R-:W-:Y:S01]  /*09e0*/  FSETP.GEU.AND P0, PT, R9, R26, PT ;  /* 0x0000001a0900720b */ /* 0x000fe20003f0e000 */
[----:B-----5:R-:W-:-:S03]  /*09f0*/  FADD R11, R6, R6 ;  /* 0x00000006060b7221 */ /* 0x020fc60000000000 */
[----:B------:R-:W-:Y:S01]  /*0a00*/  FSEL R26, R9, R26, !P0 ;  /* 0x0000001a091a7208 */ /* 0x000fe20004000000 */
[----:B----4-:R-:W-:-:S05]  /*0a10*/  FADD R11, R10, -R11 ;  /* 0x8000000b0a0b7221 */ /* 0x010fca0000000000 */
[CC--:B------:R-:W-:Y:S02]  /*0a20*/  FSETP.GEU.AND P1, PT, R11.reuse, R26.reuse, PT ;  /* 0x0000001a0b00720b */ /* 0x0c0fe40003f2e000 */
[----:B------:R-:W-:Y:S02]  /*0a30*/  SEL R19, R16, R19, !P0 ;  /* 0x0000001310137207 */ /* 0x000fe40004000000 */
[----:B------:R-:W-:-:S09]  /*0a40*/  FSEL R26, R11, R26, !P1 ;  /* 0x0000001a0b1a7208 */ /* 0x000fd20004800000 */
[C---:B------:R-:W-:Y:S02]  /*0a50*/  @!P1 IADD3 R19, PT, PT, R16.reuse, 0x1, RZ ;  /* 0x0000000110139810 */ /* 0x040fe40007ffe0ff */
[----:B------:R-:W-:-:S07]  /*0a60*/  IADD3 R16, PT, PT, R16, 0x2, RZ ;  /* 0x0000000210107810 */ /* 0x000fce0007ffe0ff */
.L_x_4:
[----:B------:R-:W-:Y:S05]  /*0a70*/  BRA.U UP1, `(.L_x_0) ;  /* 0x00000001012c7547 */ /* 0x000fea000b800000 */
[----:B------:R-:W0:Y:S01]  /*0a80*/  LDC.64 R4, c[0x0][0x390] ;  /* 0x0000e400ff047b82 */ /* 0x000e220000000a00 */
[----:B------:R-:W-:-:S07]  /*0a90*/  IMAD R15, R16, R15, R0 ;  /* 0x0000000f100f7224 */ /* 0x000fce00078e0200 */
[----:B------:R-:W1:Y:S01]  /*0aa0*/  LDC.64 R2, c[0x0][0x380] ;  /* 0x0000e000ff027b82 */ /* 0x000e620000000a00 */
[----:B0-----:R-:W-:-:S06]  /*0ab0*/  IMAD.WIDE R4, R15, 0x4, R4 ;  /* 0x000000040f047825 */ /* 0x001fcc00078e0204 */
[----:B------:R-:W2:Y:S01]  /*0ac0*/  LDG.E R4, desc[UR10][R4.64] ;  /* 0x0000000a04047981 */ /* 0x000ea2000c1e1900 */
[----:B-1----:R-:W-:-:S06]  /*0ad0*/  IMAD.WIDE.U32 R2, R16, 0x4, R2 ;  /* 0x0000000410027825 */ /* 0x002fcc00078e0002 */
[----:B------:R-:W3:Y:S01]  /*0ae0*/  LDG.E R2, desc[UR10][R2.64] ;  /* 0x0000000a02027981 */ /* 0x000ee2000c1e1900 */
[----:B--2---:R-:W-:-:S04]  /*0af0*/  FADD R7, R4, R4 ;  /* 0x0000000404077221 */ /* 0x004fc80000000000 */
[----:B---3--:R-:W-:-:S05]  /*0b00*/  FADD R7, R2, -R7 ;  /* 0x8000000702077221 */ /* 0x008fca0000000000 */
[----:B------:R-:W-:-:S04]  /*0b10*/  FSETP.GEU.AND P0, PT, R7, R26, PT ;  /* 0x0000001a0700720b */ /* 0x000fc80003f0e000 */
[----:B------:R-:W-:-:S09]  /*0b20*/  SEL R19, R16, R19, !P0 ;  /* 0x0000001310137207 */ /* 0x000fd20004000000 */
.L_x_0:
[----:B------:R-:W0:Y:S02]  /*0b30*/  LDC.64 R2, c[0x0][0x3a0] ;  /* 0x0000e800ff027b82 */ /* 0x000e240000000a00 */
[----:B0-----:R-:W-:-:S05]  /*0b40*/  IMAD.WIDE R2, R0, 0x4, R2 ;  /* 0x0000000400027825 */ /* 0x001fca00078e0202 */
[----:B------:R-:W-:Y:S01]  /*0b50*/  STG.E desc[UR10][R2.64], R19 ;  /* 0x0000001302007986 */ /* 0x000fe2000c10190a */
[----:B------:R-:W-:Y:S05]  /*0b60*/  EXIT ;  /* 0x000000000000794d */ /* 0x000fea0003800000 */
.L_x_5:
[----:B------:R-:W-:-:S00]  /*0b70*/  BRA `(.L_x_5) ;  /* 0xfffffffc00fc7947 */ /* 0x000fc0000383ffff */
[----:B------:R-:W-:-:S00]  /*0b80*/  NOP ;  /* 0x0000000000007918 */ /* 0x000fc00000000000 */
[----:B------:R-:W-:-:S00]  /*0b90*/  NOP ;  /* 0x0000000000007918 */ /* 0x000fc00000000000 */
[----:B------:R-:W-:-:S00]  /*0ba0*/  NOP ;  /* 0x0000000000007918 */ /* 0x000fc00000000000 */
[----:B------:R-:W-:-:S00]  /*0bb0*/  NOP ;  /* 0x0000000000007918 */ /* 0x000fc00000000000 */
[----:B------:R-:W-:-:S00]  /*0bc0*/  NOP ;  /* 0x0000000000007918 */ /* 0x000fc00000000000 */
[----:B------:R-:W-:-:S00]  /*0bd0*/  NOP ;  /* 0x0000000000007918 */ /* 0x000fc00000000000 */
[----:B------:R-:W-:-:S00]  /*0be0*/  NOP ;  /* 0x0000000000007918 */ /* 0x000fc00000000000 */
[----:B------:R-:W-:-:S00]  /*0bf0*/  NOP ;  /* 0x0000000000007918 */ /* 0x000fc00000000000 */
.L_x_13:


//--------------------- .text._Z13trainDotProdsPfiiS_ --------------------------
	.section	.text._Z13trainDotProdsPfiiS_,"ax",@progbits
	.align	128
        .global         _Z13trainDotProdsPfiiS_
        .type           _Z13trainDotProdsPfiiS_,@function
        .size           _Z13trainDotProdsPfiiS_,(.L_x_14 - _Z13trainDotProdsPfiiS_)
        .other          _Z13trainDotProdsPfiiS_,@"STO_CUDA_ENTRY STV_DEFAULT"
_Z13trainDotProdsPfiiS_:
.text._Z13trainDotProdsPfiiS_:
        /* <DEDUP_REMOVED lines=9> */
[----:B------:R-:W-:Y:S01]  /*0090*/  HFMA2 R18, -RZ, RZ, 0, 0 ;  /* 0x00000000ff127431 */ /* 0x000fe200000001ff */
[----:B------:R-:W1:Y:S01]  /*00a0*/  LDCU.64 UR8, c[0x0][0x358] ;  /* 0x00006b00ff0877ac */ /* 0x000e620008000a00 */
[----:B0-----:R-:W-:-:S09]  /*00b0*/  UISETP.GE.AND UP0, UPT, UR5, 0x1, UPT ;  /* 0x000000010500788c */ /* 0x001fd2000bf06270 */
[----:B-1----:R-:W-:Y:S05]  /*00c0*/  BRA.U !UP0, `(.L_x_6) ;  /* 0x0000000508f87547 */ /* 0x002fea000b800000 */
[----:B------:R-:W-:Y:S01]  /*00d0*/  UISETP.GE.U32.AND UP1, UPT, UR5, 0x10, UPT ;  /* 0x000000100500788c */ /* 0x000fe2000bf26070 */
[----:B------:R-:W-:Y:S01]  /*00e0*/  MOV R18, RZ ;  /* 0x000000ff00127202 */ /* 0x000fe20000000f00 */
[----:B------:R-:W-:Y:S01]  /*00f0*/  ULOP3.LUT UR6, UR5, 0xf, URZ, 0xc0, !UPT ;  /* 0x0000000f05067892 */ /* 0x000fe2000f8ec0ff */
[----:B------:R-:W-:-:S03]  /*0100*/  UMOV UR4, URZ ;  /* 0x000000ff00047c82 */ /* 0x000fc60008000000 */
[----:B------:R-:W-:-:S03]  /*0110*/  UISETP.NE.AND UP0, UPT, UR6, URZ, UPT ;  /* 0x000000ff0600728c */ /* 0x000fc6000bf05270 */
[----:B------:R-:W-:Y:S08]  /*0120*/  BRA.U !UP1, `(.L_x_7) ;  /* 0x0000000109e47547 */ /* 0x000ff0000b800000 */
[----:B------:R-:W-:Y:S01]  /*0130*/  ULOP3.LUT UR4, UR5, 0x7ffffff0, URZ, 0xc0, !UPT ;  /* 0x7ffffff005047892 */ /* 0x000fe2000f8ec0ff */
[----:B------:R-:W-:Y:S02]  /*0140*/  MOV R18, RZ ;  /* 0x000000ff00127202 */ /* 0x000fe40000000f00 */
[----:B------:R-:W-:Y:S01]  /*0150*/  MOV R16, R0 ;  /* 0x0000000000107202 */ /* 0x000fe20000000f00 */
[----:B------:R-:W-:-:S12]  /*0160*/  UIADD3 UR7, UPT, UPT, -UR4, URZ, URZ ;  /* 0x000000ff04077290 */ /* 0x000fd8000fffe1ff */
.L_x_8:
[----:B------:R-:W0:Y:S02]  /*0170*/  LDC.64 R4, c[0x0][0x380] ;  /* 0x0000e000ff047b82 */ /* 0x000e240000000a00 */
[----:B0-----:R-:W-:-:S05]  /*0180*/  IMAD.WIDE R4, R16, 0x4, R4 ;  /* 0x0000000410047825 */ /* 0x001fca00078e0204 */
[----:B------:R-:W2:Y:S01]  /*0190*/  LDG.E R25, desc[UR8][R4.64] ;  /* 0x0000000804197981 */ /* 0x000ea2000c1e1900 */
[----:B------:R-:W-:-:S05]  /*01a0*/  IMAD.WIDE R6, R17, 0x4, R4 ;  /* 0x0000000411067825 */ /* 0x000fca00078e0204 */
[----:B------:R0:W3:Y:S01]  /*01b0*/  LDG.E R23, desc[UR8][R6.64] ;  /* 0x0000000806177981 */ /* 0x0000e2000c1e1900 */
[----:B------:R-:W-:-:S05]  /*01c0*/  IMAD.WIDE R8, R17, 0x4, R6 ;  /* 0x0000000411087825 */ /* 0x000fca00078e0206 */
[----:B------:R1:W4:Y:S01]  /*01d0*/  LDG.E R22, desc[UR8][R8.64] ;  /* 0x0000000808167981 */ /* 0x000322000c1e1900 */
[----:B------:R-:W-:-:S05]  /*01e0*/  IMAD.WIDE R12, R17, 0x4, R8 ;  /* 0x00000004110c7825 */ /* 0x000fca00078e0208 */
[----:B------:R-:W5:Y:S01]  /*01f0*/  LDG.E R21, desc[UR8][R12.64] ;  /* 0x000000080c157981 */ /* 0x000f62000c1e1900 */
[----:B------:R-:W-:-:S05]  /*0200*/  IMAD.WIDE R14, R17, 0x4, R12 ;  /* 0x00000004110e7825 */ /* 0x000fca00078e020c */
[----:B------:R-:W5:Y:S01]  /*0210*/  LDG.E R20, desc[UR8][R14.64] ;  /* 0x000000080e147981 */ /* 0x000f62000c1e1900 */
[----:B------:R-:W-:-:S05]  /*0220*/  IMAD.WIDE R2, R17, 0x4, R14 ;  /* 0x0000000411027825 */ /* 0x000fca00078e020e */
[----:B------:R1:W5:Y:S01]  /*0230*/  LDG.E R19, desc[UR8][R2.64] ;  /* 0x0000000802137981 */ /* 0x000362000c1e1900 */
[----:B------:R-:W-:-:S05]  /*0240*/  IMAD.WIDE R26, R17, 0x4, R2 ;  /* 0x00000004111a7825 */ /* 0x000fca00078e0202 */
[----:B------:R1:W5:Y:S01]  /*0250*/  LDG.E R24, desc[UR8][R26.64] ;  /* 0x000000081a187981 */ /* 0x000362000c1e1900 */
[----:B------:R-:W-:-:S05]  /*0260*/  IMAD.WIDE R10, R17, 0x4, R26 ;  /* 0x00000004110a7825 */ /* 0x000fca00078e021a */
[----:B------:R1:W5:Y:S01]  /*0270*/  LDG.E R28, desc[UR8][R10.64] ;  /* 0x000000080a1c7981 */ /* 0x000362000c1e1900 */
[----:B0-----:R-:W-:-:S04]  /*0280*/  IMAD.WIDE R6, R17, 0x4, R10 ;  /* 0x0000000411067825 */ /* 0x001fc800078e020a */
[C---:B-1----:R-:W-:Y:S02]  /*0290*/  IMAD.WIDE R8, R17.reuse, 0x4, R6 ;  /* 0x0000000411087825 */ /* 0x042fe400078e0206 */
[----:B------:R-:W5:Y:S02]  /*02a0*/  LDG.E R6, desc[UR8][R6.64] ;  /* 0x0000000806067981 */ /* 0x000f64000c1e1900 */
[C---:B------:R-:W-:Y:S02]  /*02b0*/  IMAD.WIDE R2, R17.reuse, 0x4, R8 ;  /* 0x0000000411027825 */ /* 0x040fe400078e0208 */
[----:B------:R-:W5:Y:S02]  /*02c0*/  LDG.E R8, desc[UR8][R8.64] ;  /* 0x0000000808087981 */ /* 0x000f64000c1e1900 */
[C---:B------:R-:W-:Y:S02]  /*02d0*/  IMAD.WIDE R4, R17.reuse, 0x4, R2 ;  /* 0x0000000411047825 */ /* 0x040fe400078e0202 */
[----:B------:R-:W5:Y:S02]  /*02e0*/  LDG.E R29, desc[UR8][R2.64] ;  /* 0x00000008021d7981 */ /* 0x000f64000c1e1900 */
[----:B------:R-:W-:-:S02]  /*02f0*/  IMAD.WIDE R12, R17, 0x4, R4 ;  /* 0x00000004110c7825 */ /* 0x000fc400078e0204 */
[----:B------:R-:W5:Y:S02]  /*0300*/  LDG.E R4, desc[UR8][R4.64] ;  /* 0x0000000804047981 */ /* 0x000f64000c1e1900 */
[C---:B------:R-:W-:Y:S02]  /*0310*/  IMAD.WIDE R14, R17.reuse, 0x4, R12 ;  /* 0x00000004110e7825 */ /* 0x040fe400078e020c */
[----:B------:R-:W5:Y:S02]  /*0320*/  LDG.E R12, desc[UR8][R12.64] ;  /* 0x000000080c0c7981 */ /* 0x000f64000c1e1900 */
[C---:B------:R-:W-:Y:S02]  /*0330*/  IMAD.WIDE R26, R17.reuse, 0x4, R14 ;  /* 0x00000004111a7825 */ /* 0x040fe400078e020e */
[----:B------:R-:W5:Y:S02]  /*0340*/  LDG.E R14, desc[UR8][R14.64] ;  /* 0x000000080e0e7981 */ /* 0x000f64000c1e1900 */
[----:B------:R-:W-:-:S02]  /*0350*/  IMAD.WIDE R10, R17, 0x4, R26 ;  /* 0x00000004110a7825 */ /* 0x000fc400078e021a */
[----:B------:R-:W5:Y:S04]  /*0360*/  LDG.E R26, desc[UR8][R26.64] ;  /* 0x000000081a1a7981 */ /* 0x000f68000c1e1900 */
[----:B------:R-:W5:Y:S01]  /*0370*/  LDG.E R10, desc[UR8][R10.64] ;  /* 0x000000080a0a7981 */ /* 0x000f62000c1e1900 */
[----:B------:R-:W-:-:S04]  /*0380*/  UIADD3 UR7, UPT, UPT, UR7, 0x10, URZ ;  /* 0x0000001007077890 */ /* 0x000fc8000fffe0ff */
[----:B------:R-:W-:Y:S01]  /*0390*/  UISETP.NE.AND UP1, UPT, UR7, URZ, UPT ;  /* 0x000000ff0700728c */ /* 0x000fe2000bf25270 */
[----:B------:R-:W-:Y:S01]  /*03a0*/  LEA R16, R17, R16, 0x4 ;  /* 0x0000001011107211 */ /* 0x000fe200078e20ff */
[----:B--2---:R-:W-:-:S04]  /*03b0*/  FFMA R18, R25, R25, R18 ;  /* 0x0000001919127223 */ /* 0x004fc80000000012 */
[----:B---3--:R-:W-:-:S04]  /*03c0*/  FFMA R23, R23, R23, R18 ;  /* 0x0000001717177223 */ /* 0x008fc80000000012 */
[----:B----4-:R-:W-:-:S04]  /*03d0*/  FFMA R22, R22, R22, R23 ;  /* 0x0000001616167223 */ /* 0x010fc80000000017 */
[----:B-----5:R-:W-:-:S04]  /*03e0*/  FFMA R21, R21, R21, R22 ;  /* 0x0000001515157223 */ /* 0x020fc80000000016 */
[----:B------:R-:W-:-:S04]  /*03f0*/  FFMA R20, R20, R20, R21 ;  /* 0x0000001414147223 */ /* 0x000fc80000000015 */
        /* <DEDUP_REMOVED lines=10> */
[----:B------:R-:W-:Y:S01]  /*04a0*/  FFMA R18, R10, R10, R29 ;  /* 0x0000000a0a127223 */ /* 0x000fe2000000001d */
[----:B------:R-:W-:Y:S06]  /*04b0*/  BRA.U UP1, `(.L_x_8) ;  /* 0xfffffffd012c7547 */ /* 0x000fec000b83ffff */
.L_x_7:
[----:B------:R-:W-:Y:S05]  /*04c0*/  BRA.U !UP0, `(.L_x_6) ;  /* 0x0000000108f87547 */ /* 0x000fea000b800000 */
[----:B------:R-:W-:Y:S02]  /*04d0*/  UISETP.GE.U32.AND UP0, UPT, UR6, 0x8, UPT ;  /* 0x000000080600788c */ /* 0x000fe4000bf06070 */
[----:B------:R-:W-:-:S04]  /*04e0*/  ULOP3.LUT UR7, UR5, 0x7, URZ, 0xc0, !UPT ;  /* 0x0000000705077892 */ /* 0x000fc8000f8ec0ff */
[----:B------:R-:W-:-:S03]  /*04f0*/  UISETP.NE.AND UP1, UPT, UR7, URZ, UPT ;  /* 0x000000ff0700728c */ /* 0x000fc6000bf25270 */
[----:B------:R-:W-:Y:S08]  /*0500*/  BRA.U !UP0, `(.L_x_9) ;  /* 0x00000001086c7547 */ /* 0x000ff0000b800000 */
[----:B------:R-:W0:Y:S01]  /*0510*/  LDC.64 R2, c[0x0][0x380] ;  /* 0x0000e000ff027b82 */ /* 0x000e220000000a00 */
[----:B------:R-:W-:-:S04]  /*0520*/  IMAD R5, R17, UR4, R0 ;  /* 0x0000000411057c24 */ /* 0x000fc8000f8e0200 */
[----:B0-----:R-:W-:-:S04]  /*0530*/  IMAD.WIDE R2, R5, 0x4, R2 ;  /* 0x0000000405027825 */ /* 0x001fc800078e0202 */
[C---:B------:R-:W-:Y:S02]  /*0540*/  IMAD.WIDE R4, R17.reuse, 0x4, R2 ;  /* 0x0000000411047825 */ /* 0x040fe400078e0202 */
[----:B------:R-:W2:Y:S02]  /*0550*/  LDG.E R3, desc[UR8][R2.64] ;  /* 0x0000000802037981 */ /* 0x000ea4000c1e1900 */
[C---:B------:R-:W-:Y:S02]  /*0560*/  IMAD.WIDE R6, R17.reuse, 0x4, R4 ;  /* 0x0000000411067825 */ /* 0x040fe400078e0204 */
[----:B------:R-:W3:Y:S02]  /*0570*/  LDG.E R4, desc[UR8][R4.64] ;  /* 0x0000000804047981 */ /* 0x000ee4000c1e1900 */
[C---:B------:R-:W-:Y:S02]  /*0580*/  IMAD.WIDE R8, R17.reuse, 0x4, R6 ;  /* 0x0000000411087825 */ /* 0x040fe400078e0206 */
[----:B------:R-:W4:Y:S02]  /*0590*/  LDG.E R6, desc[UR8][R6.64] ;  /* 0x0000000806067981 */ /* 0x000f24000c1e1900 */
        /* <DEDUP_REMOVED lines=9> */
[----:B------:R-:W-:Y:S01]  /*0630*/  UIADD3 UR4, UPT, UPT, UR4, 0x8, URZ ;  /* 0x0000000804047890 */ /* 0x000fe2000fffe0ff */
[----:B--2---:R-:W-:-:S04]  /*0640*/  FFMA R3, R3, R3, R18 ;  /* 0x0000000303037223 */ /* 0x004fc80000000012 */
[----:B---3--:R-:W-:-:S04]  /*0650*/  FFMA R3, R4, R4, R3 ;  /* 0x0000000404037223 */ /* 0x008fc80000000003 */
[----:B----4-:R-:W-:-:S04]  /*0660*/  FFMA R3, R6, R6, R3 ;  /* 0x0000000606037223 */ /* 0x010fc80000000003 */
[----:B-----5:R-:W-:-:S04]  /*0670*/  FFMA R3, R8, R8, R3 ;  /* 0x0000000808037223 */ /* 0x020fc80000000003 */
[----:B------:R-:W-:-:S04]  /*0680*/  FFMA R3, R10, R10, R3 ;  /* 0x0000000a0a037223 */ /* 0x000fc80000000003 */
[----:B------:R-:W-:-:S04]  /*0690*/  FFMA R3, R12, R12, R3 ;  /* 0x0000000c0c037223 */ /* 0x000fc80000000003 */
[----:B------:R-:W-:-:S04]  /*06a0*/  FFMA R3, R14, R14, R3 ;  /* 0x0000000e0e037223 */ /* 0x000fc80000000003 */
[----:B------:R-:W-:-:S07]  /*06b0*/  FFMA R18, R20, R20, R3 ;  /* 0x0000001414127223 */ /* 0x000fce0000000003 */
.L_x_9:
        /* <DEDUP_REMOVED lines=12> */
[----:B------:R-:W-:Y:S02]  /*0780*/  IMAD.WIDE R8, R17, 0x4, R6 ;  /* 0x0000000411087825 */ /* 0x000fe400078e0206 */
[----:B------:R-:W4:Y:S04]  /*0790*/  LDG.E R7, desc[UR8][R6.64] ;  /* 0x0000000806077981 */ /* 0x000f28000c1e1900 */
[----:B------:R-:W5:Y:S01]  /*07a0*/  LDG.E R9, desc[UR8][R8.64] ;  /* 0x0000000808097981 */ /* 0x000f62000c1e1900 */
[----:B------:R-:W-:Y:S01]  /*07b0*/  UIADD3 UR4, UPT, UPT, UR4, 0x4, URZ ;  /* 0x0000000404047890 */ /* 0x000fe2000fffe0ff */
[----:B--2---:R-:W-:-:S04]  /*07c0*/  FFMA R18, R3, R3, R18 ;  /* 0x0000000303127223 */ /* 0x004fc80000000012 */
[----:B---3--:R-:W-:-:S04]  /*07d0*/  FFMA R18, R5, R5, R18 ;  /* 0x0000000505127223 */ /* 0x008fc80000000012 */
[----:B----4-:R-:W-:-:S04]  /*07e0*/  FFMA R18, R7, R7, R18 ;  /* 0x0000000707127223 */ /* 0x010fc80000000012 */
[----:B-----5:R-:W-:-:S07]  /*07f0*/  FFMA R18, R9, R9, R18 ;  /* 0x0000000909127223 */ /* 0x020fce0000000012 */
.L_x_10:
[----:B------:R-:W-:Y:S05]  /*0800*/  BRA.U !UP1, `(.L_x_6) ;  /* 0x0000000109287547 */ /* 0x000fea000b800000 */
[----:B------:R-:W0:Y:S01]  /*0810*/  LDC.64 R4, c[0x0][0x380] ;  /* 0x0000e000ff047b82 */ /* 0x000e220000000a00 */
[----:B------:R-:W-:Y:S01]  /*0820*/  IMAD R6, R17, UR4, R0 ;  /* 0x0000000411067c24 */ /* 0x000fe2000f8e0200 */
[----:B------:R-:W-:-:S12]  /*0830*/  UIADD3 UR5, UPT, UPT, -UR5, URZ, URZ ;  /* 0x000000ff05057290 */ /* 0x000fd8000fffe1ff */
.L_x_11:
[----:B0-----:R-:W-:-:S06]  /*0840*/  IMAD.WIDE R2, R6, 0x4, R4 ;  /* 0x0000000406027825 */ /* 0x001fcc00078e0204 */
[----:B------:R-:W2:Y:S01]  /*0850*/  LDG.E R3, desc[UR8][R2.64] ;  /* 0x0000000802037981 */ /* 0x000ea2000c1e1900 */
[----:B------:R-:W-:Y:S01]  /*0860*/  UIADD3 UR5, UPT, UPT, UR5, 0x1, URZ ;  /* 0x0000000105057890 */ /* 0x000fe2000fffe0ff */
[----:B------:R-:W-:-:S03]  /*0870*/  IADD3 R6, PT, PT, R6, R17, RZ ;  /* 0x0000001106067210 */ /* 0x000fc60007ffe0ff */
[----:B------:R-:W-:Y:S01]  /*0880*/  UISETP.NE.AND UP0, UPT, UR5, URZ, UPT ;  /* 0x000000ff0500728c */ /* 0x000fe2000bf05270 */
[----:B--2---:R-:W-:-:S08]  /*0890*/  FFMA R18, R3, R3, R18 ;  /* 0x0000000303127223 */ /* 0x004fd00000000012 */
[----:B------:R-:W-:Y:S05]  /*08a0*/  BRA.U UP0, `(.L_x_11) ;  /* 0xfffffffd00e47547 */ /* 0x000fea000b83ffff */
.L_x_6:
[----:B------:R-:W0:Y:S02]  /*08b0*/  LDC.64 R2, c[0x0][0x390] ;  /* 0x0000e400ff027b82 */ /* 0x000e240000000a00 */
[----:B0-----:R-:W-:-:S05]  /*08c0*/  IMAD.WIDE R2, R0, 0x4, R2 ;  /* 0x0000000400027825 */ /* 0x001fca00078e0202 */
[----:B------:R-:W-:Y:S01]  /*08d0*/  STG.E desc[UR8][R2.64], R18 ;  /* 0x0000001202007986 */ /* 0x000fe2000c101908 */
[----:B------:R-:W-:Y:S05]  /*08e0*/  EXIT ;  /* 0x000000000000794d */ /* 0x000fea0003800000 */
.L_x_12:
        /* <DEDUP_REMOVED lines=9> */
.L_x_14:


//--------------------- .nv.shared.reserved.0     --------------------------
	.section	.nv.shared.reserved.0,"aw",@nobits
	.weak		__nv_reservedSMEM_offset_0_alias
	.size		__nv_reservedSMEM_offset_0_alias, 0, 64
	.other		__nv_reservedSMEM_offset_0_alias,@"STO_CUDA_RESERVED_SHARED STV_DEFAULT"
__nv_reservedSMEM_offset_0_alias:
	.zero		0
	.zero		64


//--------------------- .nv.constant0._Z11calcNearestPfiS_iPi --------------------------
	.section	.nv.constant0._Z11calcNearestPfiS_iPi,"a",@progbits
	.sectionflags	@""
	.align	4
.nv.constant0._Z11calcNearestPfiS_iPi:
	.zero		936


//--------------------- .nv.constant0._Z13trainDotProdsPfiiS_ --------------------------
	.section	.nv.constant0._Z13trainDotProdsPfiiS_,"a",@progbits
	.sectionflags	@""
	.align	4
.nv.constant0._Z13trainDotProdsPfiiS_:
	.zero		920


//--------------------- SYMBOLS --------------------------

	.type		.nv.reservedSmem.offset0,@object
	.size		.nv.reservedSmem.offset0,0x4
